//
// Generated by NVIDIA NVVM Compiler
//
// Compiler Build ID: CL-36424714
// Cuda compilation tools, release 13.0, V13.0.88
// Based on NVVM 20.0.0
//

.version 9.0
.target sm_100
.address_size 64

	// .globl	_Z15indicesOnDevicePii

.visible .entry _Z15indicesOnDevicePii(
	.param .u64 .ptr .align 1 _Z15indicesOnDevicePii_param_0,
	.param .u32 _Z15indicesOnDevicePii_param_1
)
{
	.reg .pred 	%p<2>;
	.reg .b32 	%r<6>;
	.reg .b64 	%rd<5>;

	ld.param.u64 	%rd1, [_Z15indicesOnDevicePii_param_0];
	ld.param.u32 	%r3, [_Z15indicesOnDevicePii_param_1];
	mov.u32 	%r1, %ctaid.x;
	mov.u32 	%r4, %ntid.x;
	mov.u32 	%r5, %tid.x;
	mad.lo.s32 	%r2, %r1, %r4, %r5;
	setp.ge.s32 	%p1, %r2, %r3;
	@%p1 bra 	$L__BB0_2;
	cvta.to.global.u64 	%rd2, %rd1;
	mul.wide.s32 	%rd3, %r2, 4;
	add.s64 	%rd4, %rd2, %rd3;
	st.global.u32 	[%rd4], %r1;
$L__BB0_2:
	ret;

}


// ===== COMPILED SASS (sm_100) =====

	.target	sm_100

	.elftype	@"ET_EXEC"


//--------------------- .note.nv.tkinfo           --------------------------
	.section	.note.nv.tkinfo,"",@"SHT_NOTE"
	.sectionflags	@"SHF_NOTE_NV_TKINFO"
	.tkinfo
        /*0018*/ 	.word	0x00000002
        /*0030*/ 	.string	""
        /*0030*/ 	.string	"ptxas"
        /*0030*/ 	.string	"Cuda compilation tools, release 13.0, V13.0.88"
        /*0030*/ 	.string	"Build cuda_13.0.r13.0/compiler.36424714_0"
        /*0030*/ 	.string	"-arch sm_100 -m 64 "



//--------------------- .note.nv.cuinfo           --------------------------
	.section	.note.nv.cuinfo,"",@"SHT_NOTE"
	.sectionflags	@"SHF_NOTE_NV_CUINFO"
        /*0018*/ 	.short	0x0002
        /*001a*/ 	.short	0x0064
        /*001c*/ 	.short	0x0082
	.zero		2


//--------------------- .nv.info                  --------------------------
	.section	.nv.info,"",@"SHT_CUDA_INFO"
	.align	4


	//----- nvinfo : EIATTR_REGCOUNT
	.align		4
        /*0000*/ 	.byte	0x04, 0x2f
        /*0002*/ 	.short	(.L_1 - .L_0)
	.align		4
.L_0:
        /*0004*/ 	.word	index@(_Z15indicesOnDevicePii)
        /*0008*/ 	.word	0x0000000a


	//----- nvinfo : EIATTR_FRAME_SIZE
	.align		4
.L_1:
        /*000c*/ 	.byte	0x04, 0x11
        /*000e*/ 	.short	(.L_3 - .L_2)
	.align		4
.L_2:
        /*0010*/ 	.word	index@(_Z15indicesOnDevicePii)
        /*0014*/ 	.word	0x00000000


	//----- nvinfo : EIATTR_MIN_STACK_SIZE
	.align		4
.L_3:
        /*0018*/ 	.byte	0x04, 0x12
        /*001a*/ 	.short	(.L_5 - .L_4)
	.align		4
.L_4:
        /*001c*/ 	.word	index@(_Z15indicesOnDevicePii)
        /*0020*/ 	.word	0x00000000
.L_5:


//--------------------- .nv.compat                --------------------------
	.section	.nv.compat,"",@"SHT_CUDA_COMPAT_INFO"
	.align	4
        /*0000*/ 	.byte	0x02, 0x09, 0x00, 0x00, 0x02, 0x02, 0x01, 0x00, 0x02, 0x05, 0x05, 0x00, 0x03, 0x07, 0x01, 0x01
        /*0010*/ 	.byte	0x02, 0x03, 0x00, 0x00, 0x02, 0x06, 0x01, 0x00, 0x04, 0x0b, 0x08, 0x00, 0x09, 0x00, 0x00, 0x00
        /*0020*/ 	.byte	0x00, 0x00, 0x00, 0x00


//--------------------- .nv.info._Z15indicesOnDevicePii --------------------------
	.section	.nv.info._Z15indicesOnDevicePii,"",@"SHT_CUDA_INFO"
	.sectionflags	@""
	.align	4


	//----- nvinfo : EIATTR_CUDA_API_VERSION
	.align		4
        /*0000*/ 	.byte	0x04, 0x37
        /*0002*/ 	.short	(.L_7 - .L_6)
.L_6:
        /*0004*/ 	.word	0x00000082


	//----- nvinfo : EIATTR_KPARAM_INFO
	.align		4
.L_7:
        /*0008*/ 	.byte	0x04, 0x17
        /*000a*/ 	.short	(.L_9 - .L_8)
.L_8:
        /*000c*/ 	.word	0x00000000
        /*0010*/ 	.short	0x0001
        /*0012*/ 	.short	0x0008
        /*0014*/ 	.byte	0x00, 0xf0, 0x11, 0x00


	//----- nvinfo : EIATTR_KPARAM_INFO
	.align		4
.L_9:
        /*0018*/ 	.byte	0x04, 0x17
        /*001a*/ 	.short	(.L_11 - .L_10)
.L_10:
        /*001c*/ 	.word	0x00000000
        /*0020*/ 	.short	0x0000
        /*0022*/ 	.short	0x0000
        /*0024*/ 	.byte	0x00, 0xf5, 0x21, 0x00


	//----- nvinfo : EIATTR_SPARSE_MMA_MASK
	.align		4
.L_11:
        /*0028*/ 	.byte	0x03, 0x50
        /*002a*/ 	.short	0x0000


	//----- nvinfo : EIATTR_MAXREG_COUNT
	.align		4
        /*002c*/ 	.byte	0x03, 0x1b
        /*002e*/ 	.short	0x00ff


	//----- nvinfo : EIATTR_MERCURY_ISA_VERSION
	.align		4
        /*0030*/ 	.byte	0x03, 0x5f
        /*0032*/ 	.short	0x0101


	//----- nvinfo : EIATTR_VRC_CTA_INIT_COUNT
	.align		4
        /*0034*/ 	.byte	0x02, 0x4a
	.zero		1
	.zero		1


	//----- nvinfo : EIATTR_EXIT_INSTR_OFFSETS
	.align		4
        /*0038*/ 	.byte	0x04, 0x1c
        /*003a*/ 	.short	(.L_13 - .L_12)


	//   ....[0]....
.L_12:
        /*003c*/ 	.word	0x00000070


	//   ....[1]....
        /*0040*/ 	.word	0x000000c0


	//----- nvinfo : EIATTR_CBANK_PARAM_SIZE
	.align		4
.L_13:
        /*0044*/ 	.byte	0x03, 0x19
        /*0046*/ 	.short	0x000c


	//----- nvinfo : EIATTR_PARAM_CBANK
	.align		4
        /*0048*/ 	.byte	0x04, 0x0a
        /*004a*/ 	.short	(.L_15 - .L_14)
	.align		4
.L_14:
        /*004c*/ 	.word	index@(.nv.constant0._Z15indicesOnDevicePii)
        /*0050*/ 	.short	0x0380
        /*0052*/ 	.short	0x000c


	//----- nvinfo : EIATTR_SW_WAR
	.align		4
.L_15:
        /*0054*/ 	.byte	0x04, 0x36
        /*0056*/ 	.short	(.L_17 - .L_16)
.L_16:
        /*0058*/ 	.word	0x00000008
.L_17:


//--------------------- .nv.callgraph             --------------------------
	.section	.nv.callgraph,"",@"SHT_CUDA_CALLGRAPH"
	.align	4
	.sectionentsize	8
	.align		4
        /*0000*/ 	.word	0x00000000
	.align		4
        /*0004*/ 	.word	0xffffffff
	.align		4
        /*0008*/ 	.word	0x00000000
	.align		4
        /*000c*/ 	.word	0xfffffffe
	.align		4
        /*0010*/ 	.word	0x00000000
	.align		4
        /*0014*/ 	.word	0xfffffffd
	.align		4
        /*0018*/ 	.word	0x00000000
	.align		4
        /*001c*/ 	.word	0xfffffffc


//--------------------- .text._Z15indicesOnDevicePii --------------------------
	.section	.text._Z15indicesOnDevicePii,"ax",@progbits
	.align	128
        .global         _Z15indicesOnDevicePii
        .type           _Z15indicesOnDevicePii,@function
        .size           _Z15indicesOnDevicePii,(.L_x_1 - _Z15indicesOnDevicePii)
        .other          _Z15indicesOnDevicePii,@"STO_CUDA_ENTRY STV_DEFAULT"
_Z15indicesOnDevicePii:
.text._Z15indicesOnDevicePii:
[----:B------:R-:W-:Y:S01]  /*0000*/  LDC R1, c[0x0][0x37c] ;  /* 0x0000df00ff017b82 */ /* 0x000fe20000000800 */
[----:B------:R-:W0:Y:S01]  /*0010*/  S2R R7, SR_CTAID.X ;  /* 0x0000000000077919 */ /* 0x000e220000002500 */
[----:B------:R-:W0:Y:S01]  /*0020*/  LDCU UR4, c[0x0][0x360] ;  /* 0x00006c00ff0477ac */ /* 0x000e220008000800 */
[----:B------:R-:W0:Y:S01]  /*0030*/  S2R R0, SR_TID.X ;  /* 0x0000000000007919 */ /* 0x000e220000002100 */
[----:B------:R-:W1:Y:S01]  /*0040*/  LDCU UR5, c[0x0][0x388] ;  /* 0x00007100ff0577ac */ /* 0x000e620008000800 */
[----:B0-----:R-:W-:-:S05]  /*0050*/  IMAD R5, R7, UR4, R0 ;  /* 0x0000000407057c24 */ /* 0x001fca000f8e0200 */
[----:B-1----:R-:W-:-:S13]  /*0060*/  ISETP.GE.AND P0, PT, R5, UR5, PT ;  /* 0x0000000505007c0c */ /* 0x002fda000bf06270 */
[----:B------:R-:W-:Y:S05]  /*0070*/  @P0 EXIT ;  /* 0x000000000000094d */ /* 0x000fea0003800000 */
[----:B------:R-:W0:Y:S01]  /*0080*/  LDC.64 R2, c[0x0][0x380] ;  /* 0x0000e000ff027b82 */ /* 0x000e220000000a00 */
[----:B------:R-:W1:Y:S01]  /*0090*/  LDCU.64 UR4, c[0x0][0x358] ;  /* 0x00006b00ff0477ac */ /* 0x000e620008000a00 */
[----:B0-----:R-:W-:-:S05]  /*00a0*/  IMAD.WIDE R2, R5, 0x4, R2 ;  /* 0x0000000405027825 */ /* 0x001fca00078e0202 */
[----:B-1----:R-:W-:Y:S01]  /*00b0*/  STG.E desc[UR4][R2.64], R7 ;  /* 0x0000000702007986 */ /* 0x002fe2000c101904 */
[----:B------:R-:W-:Y:S05]  /*00c0*/  EXIT ;  /* 0x000000000000794d */ /* 0x000fea0003800000 */
.L_x_0:
[----:B------:R-:W-:-:S00]  /*00d0*/  BRA `(.L_x_0) ;  /* 0xfffffffc00fc7947 */ /* 0x000fc0000383ffff */
[----:B------:R-:W-:-:S00]  /*00e0*/  NOP ;  /* 0x0000000000007918 */ /* 0x000fc00000000000 */
        /* <DEDUP_REMOVED lines=9> */
.L_x_1:


//--------------------- .nv.shared.reserved.0     --------------------------
	.section	.nv.shared.reserved.0,"aw",@nobits
	.weak		__nv_reservedSMEM_offset_0_alias
	.size		__nv_reservedSMEM_offset_0_alias, 0, 64
	.other		__nv_reservedSMEM_offset_0_alias,@"STO_CUDA_RESERVED_SHARED STV_DEFAULT"
__nv_reservedSMEM_offset_0_alias:
	.zero		0
	.zero		64


//--------------------- .nv.constant0._Z15indicesOnDevicePii --------------------------
	.section	.nv.constant0._Z15indicesOnDevicePii,"a",@progbits
	.sectionflags	@""
	.align	4
.nv.constant0._Z15indicesOnDevicePii:
	.zero		908


//--------------------- SYMBOLS --------------------------

	.type		.nv.reservedSmem.offset0,@object
	.size		.nv.reservedSmem.offset0,0x4
